//
// Generated by NVIDIA NVVM Compiler
//
// Compiler Build ID: CL-36424714
// Cuda compilation tools, release 13.0, V13.0.88
// Based on NVVM 20.0.0
//

.version 9.0
.target sm_100
.address_size 64

	// .globl	_Z6matmulPiS_S_m

.visible .entry _Z6matmulPiS_S_m(
	.param .u64 .ptr .align 1 _Z6matmulPiS_S_m_param_0,
	.param .u64 .ptr .align 1 _Z6matmulPiS_S_m_param_1,
	.param .u64 .ptr .align 1 _Z6matmulPiS_S_m_param_2,
	.param .u64 _Z6matmulPiS_S_m_param_3
)
{
	.reg .pred 	%p<2>;
	.reg .b32 	%r<8>;
	.reg .b64 	%rd<13>;

	ld.param.u64 	%rd2, [_Z6matmulPiS_S_m_param_0];
	ld.param.u64 	%rd3, [_Z6matmulPiS_S_m_param_1];
	ld.param.u64 	%rd4, [_Z6matmulPiS_S_m_param_2];
	ld.param.u64 	%rd5, [_Z6matmulPiS_S_m_param_3];
	mov.u32 	%r1, %ctaid.x;
	mov.u32 	%r2, %ntid.x;
	mov.u32 	%r3, %tid.x;
	mad.lo.s32 	%r4, %r1, %r2, %r3;
	cvt.s64.s32 	%rd1, %r4;
	setp.le.u64 	%p1, %rd5, %rd1;
	@%p1 bra 	$L__BB0_2;
	cvta.to.global.u64 	%rd6, %rd2;
	cvta.to.global.u64 	%rd7, %rd3;
	cvta.to.global.u64 	%rd8, %rd4;
	shl.b64 	%rd9, %rd1, 2;
	add.s64 	%rd10, %rd6, %rd9;
	ld.global.u32 	%r5, [%rd10];
	add.s64 	%rd11, %rd7, %rd9;
	ld.global.u32 	%r6, [%rd11];
	mul.lo.s32 	%r7, %r6, %r5;
	add.s64 	%rd12, %rd8, %rd9;
	st.global.u32 	[%rd12], %r7;
$L__BB0_2:
	ret;

}


// ===== COMPILED SASS (sm_100) =====

	.target	sm_100

	.elftype	@"ET_EXEC"


//--------------------- .note.nv.tkinfo           --------------------------
	.section	.note.nv.tkinfo,"",@"SHT_NOTE"
	.sectionflags	@"SHF_NOTE_NV_TKINFO"
	.tkinfo
        /*0018*/ 	.word	0x00000002
        /*0030*/ 	.string	""
        /*0030*/ 	.string	"ptxas"
        /*0030*/ 	.string	"Cuda compilation tools, release 13.0, V13.0.88"
        /*0030*/ 	.string	"Build cuda_13.0.r13.0/compiler.36424714_0"
        /*0030*/ 	.string	"-arch sm_100 -m 64 "



//--------------------- .note.nv.cuinfo           --------------------------
	.section	.note.nv.cuinfo,"",@"SHT_NOTE"
	.sectionflags	@"SHF_NOTE_NV_CUINFO"
        /*0018*/ 	.short	0x0002
        /*001a*/ 	.short	0x0064
        /*001c*/ 	.short	0x0082
	.zero		2


//--------------------- .nv.info                  --------------------------
	.section	.nv.info,"",@"SHT_CUDA_INFO"
	.align	4


	//----- nvinfo : EIATTR_REGCOUNT
	.align		4
        /*0000*/ 	.byte	0x04, 0x2f
        /*0002*/ 	.short	(.L_1 - .L_0)
	.align		4
.L_0:
        /*0004*/ 	.word	index@(_Z6matmulPiS_S_m)
        /*0008*/ 	.word	0x0000000c


	//----- nvinfo : EIATTR_FRAME_SIZE
	.align		4
.L_1:
        /*000c*/ 	.byte	0x04, 0x11
        /*000e*/ 	.short	(.L_3 - .L_2)
	.align		4
.L_2:
        /*0010*/ 	.word	index@(_Z6matmulPiS_S_m)
        /*0014*/ 	.word	0x00000000


	//----- nvinfo : EIATTR_MIN_STACK_SIZE
	.align		4
.L_3:
        /*0018*/ 	.byte	0x04, 0x12
        /*001a*/ 	.short	(.L_5 - .L_4)
	.align		4
.L_4:
        /*001c*/ 	.word	index@(_Z6matmulPiS_S_m)
        /*0020*/ 	.word	0x00000000
.L_5:


//--------------------- .nv.compat                --------------------------
	.section	.nv.compat,"",@"SHT_CUDA_COMPAT_INFO"
	.align	4
        /*0000*/ 	.byte	0x02, 0x09, 0x00, 0x00, 0x02, 0x02, 0x01, 0x00, 0x02, 0x05, 0x05, 0x00, 0x03, 0x07, 0x01, 0x01
        /*0010*/ 	.byte	0x02, 0x03, 0x00, 0x00, 0x02, 0x06, 0x01, 0x00, 0x04, 0x0b, 0x08, 0x00, 0x09, 0x00, 0x00, 0x00
        /*0020*/ 	.byte	0x00, 0x00, 0x00, 0x00


//--------------------- .nv.info._Z6matmulPiS_S_m --------------------------
	.section	.nv.info._Z6matmulPiS_S_m,"",@"SHT_CUDA_INFO"
	.sectionflags	@""
	.align	4


	//----- nvinfo : EIATTR_CUDA_API_VERSION
	.align		4
        /*0000*/ 	.byte	0x04, 0x37
        /*0002*/ 	.short	(.L_7 - .L_6)
.L_6:
        /*0004*/ 	.word	0x00000082


	//----- nvinfo : EIATTR_KPARAM_INFO
	.align		4
.L_7:
        /*0008*/ 	.byte	0x04, 0x17
        /*000a*/ 	.short	(.L_9 - .L_8)
.L_8:
        /*000c*/ 	.word	0x00000000
        /*0010*/ 	.short	0x0003
        /*0012*/ 	.short	0x0018
        /*0014*/ 	.byte	0x00, 0xf0, 0x21, 0x00


	//----- nvinfo : EIATTR_KPARAM_INFO
	.align		4
.L_9:
        /*0018*/ 	.byte	0x04, 0x17
        /*001a*/ 	.short	(.L_11 - .L_10)
.L_10:
        /*001c*/ 	.word	0x00000000
        /*0020*/ 	.short	0x0002
        /*0022*/ 	.short	0x0010
        /*0024*/ 	.byte	0x00, 0xf5, 0x21, 0x00


	//----- nvinfo : EIATTR_KPARAM_INFO
	.align		4
.L_11:
        /*0028*/ 	.byte	0x04, 0x17
        /*002a*/ 	.short	(.L_13 - .L_12)
.L_12:
        /*002c*/ 	.word	0x00000000
        /*0030*/ 	.short	0x0001
        /*0032*/ 	.short	0x0008
        /*0034*/ 	.byte	0x00, 0xf5, 0x21, 0x00


	//----- nvinfo : EIATTR_KPARAM_INFO
	.align		4
.L_13:
        /*0038*/ 	.byte	0x04, 0x17
        /*003a*/ 	.short	(.L_15 - .L_14)
.L_14:
        /*003c*/ 	.word	0x00000000
        /*0040*/ 	.short	0x0000
        /*0042*/ 	.short	0x0000
        /*0044*/ 	.byte	0x00, 0xf5, 0x21, 0x00


	//----- nvinfo : EIATTR_SPARSE_MMA_MASK
	.align		4
.L_15:
        /*0048*/ 	.byte	0x03, 0x50
        /*004a*/ 	.short	0x0000


	//----- nvinfo : EIATTR_MAXREG_COUNT
	.align		4
        /*004c*/ 	.byte	0x03, 0x1b
        /*004e*/ 	.short	0x00ff


	//----- nvinfo : EIATTR_MERCURY_ISA_VERSION
	.align		4
        /*0050*/ 	.byte	0x03, 0x5f
        /*0052*/ 	.short	0x0101


	//----- nvinfo : EIATTR_VRC_CTA_INIT_COUNT
	.align		4
        /*0054*/ 	.byte	0x02, 0x4a
	.zero		1
	.zero		1


	//----- nvinfo : EIATTR_EXIT_INSTR_OFFSETS
	.align		4
        /*0058*/ 	.byte	0x04, 0x1c
        /*005a*/ 	.short	(.L_17 - .L_16)


	//   ....[0]....
.L_16:
        /*005c*/ 	.word	0x00000090


	//   ....[1]....
        /*0060*/ 	.word	0x00000190


	//----- nvinfo : EIATTR_CBANK_PARAM_SIZE
	.align		4
.L_17:
        /*0064*/ 	.byte	0x03, 0x19
        /*0066*/ 	.short	0x0020


	//----- nvinfo : EIATTR_PARAM_CBANK
	.align		4
        /*0068*/ 	.byte	0x04, 0x0a
        /*006a*/ 	.short	(.L_19 - .L_18)
	.align		4
.L_18:
        /*006c*/ 	.word	index@(.nv.constant0._Z6matmulPiS_S_m)
        /*0070*/ 	.short	0x0380
        /*0072*/ 	.short	0x0020


	//----- nvinfo : EIATTR_SW_WAR
	.align		4
.L_19:
        /*0074*/ 	.byte	0x04, 0x36
        /*0076*/ 	.short	(.L_21 - .L_20)
.L_20:
        /*0078*/ 	.word	0x00000008
.L_21:


//--------------------- .nv.callgraph             --------------------------
	.section	.nv.callgraph,"",@"SHT_CUDA_CALLGRAPH"
	.align	4
	.sectionentsize	8
	.align		4
        /*0000*/ 	.word	0x00000000
	.align		4
        /*0004*/ 	.word	0xffffffff
	.align		4
        /*0008*/ 	.word	0x00000000
	.align		4
        /*000c*/ 	.word	0xfffffffe
	.align		4
        /*0010*/ 	.word	0x00000000
	.align		4
        /*0014*/ 	.word	0xfffffffd
	.align		4
        /*0018*/ 	.word	0x00000000
	.align		4
        /*001c*/ 	.word	0xfffffffc


//--------------------- .text._Z6matmulPiS_S_m    --------------------------
	.section	.text._Z6matmulPiS_S_m,"ax",@progbits
	.align	128
        .global         _Z6matmulPiS_S_m
        .type           _Z6matmulPiS_S_m,@function
        .size           _Z6matmulPiS_S_m,(.L_x_1 - _Z6matmulPiS_S_m)
        .other          _Z6matmulPiS_S_m,@"STO_CUDA_ENTRY STV_DEFAULT"
_Z6matmulPiS_S_m:
.text._Z6matmulPiS_S_m:
[----:B------:R-:W-:Y:S01]  /*0000*/  LDC R1, c[0x0][0x37c] ;  /* 0x0000df00ff017b82 */ /* 0x000fe20000000800 */
[----:B------:R-:W0:Y:S07]  /*0010*/  S2R R3, SR_TID.X ;  /* 0x0000000000037919 */ /* 0x000e2e0000002100 */
[----:B------:R-:W0:Y:S01]  /*0020*/  S2UR UR4, SR_CTAID.X ;  /* 0x00000000000479c3 */ /* 0x000e220000002500 */
[----:B------:R-:W1:Y:S07]  /*0030*/  LDCU.64 UR6, c[0x0][0x398] ;  /* 0x00007300ff0677ac */ /* 0x000e6e0008000a00 */
[----:B------:R-:W0:Y:S02]  /*0040*/  LDC R0, c[0x0][0x360] ;  /* 0x0000d800ff007b82 */ /* 0x000e240000000800 */
[----:B0-----:R-:W-:-:S05]  /*0050*/  IMAD R0, R0, UR4, R3 ;  /* 0x0000000400007c24 */ /* 0x001fca000f8e0203 */
[----:B-1----:R-:W-:Y:S02]  /*0060*/  ISETP.GE.U32.AND P0, PT, R0, UR6, PT ;  /* 0x0000000600007c0c */ /* 0x002fe4000bf06070 */
[----:B------:R-:W-:-:S04]  /*0070*/  SHF.R.S32.HI R3, RZ, 0x1f, R0 ;  /* 0x0000001fff037819 */ /* 0x000fc80000011400 */
[----:B------:R-:W-:-:S13]  /*0080*/  ISETP.GE.U32.AND.EX P0, PT, R3, UR7, PT, P0 ;  /* 0x0000000703007c0c */ /* 0x000fda000bf06100 */
[----:B------:R-:W-:Y:S05]  /*0090*/  @P0 EXIT ;  /* 0x000000000000094d */ /* 0x000fea0003800000 */
[----:B------:R-:W0:Y:S01]  /*00a0*/  LDCU.128 UR8, c[0x0][0x380] ;  /* 0x00007000ff0877ac */ /* 0x000e220008000c00 */
[C---:B------:R-:W-:Y:S01]  /*00b0*/  IMAD.SHL.U32 R6, R0.reuse, 0x4, RZ ;  /* 0x0000000400067824 */ /* 0x040fe200078e00ff */
[----:B------:R-:W-:Y:S01]  /*00c0*/  SHF.L.U64.HI R0, R0, 0x2, R3 ;  /* 0x0000000200007819 */ /* 0x000fe20000010203 */
[----:B------:R-:W1:Y:S01]  /*00d0*/  LDCU.64 UR4, c[0x0][0x358] ;  /* 0x00006b00ff0477ac */ /* 0x000e620008000a00 */
[----:B------:R-:W2:Y:S02]  /*00e0*/  LDCU.64 UR6, c[0x0][0x390] ;  /* 0x00007200ff0677ac */ /* 0x000ea40008000a00 */
[C---:B0-----:R-:W-:Y:S02]  /*00f0*/  IADD3 R4, P1, PT, R6.reuse, UR10, RZ ;  /* 0x0000000a06047c10 */ /* 0x041fe4000ff3e0ff */
[----:B------:R-:W-:Y:S02]  /*0100*/  IADD3 R2, P0, PT, R6, UR8, RZ ;  /* 0x0000000806027c10 */ /* 0x000fe4000ff1e0ff */
[----:B------:R-:W-:-:S02]  /*0110*/  IADD3.X R5, PT, PT, R0, UR11, RZ, P1, !PT ;  /* 0x0000000b00057c10 */ /* 0x000fc40008ffe4ff */
[----:B------:R-:W-:-:S04]  /*0120*/  IADD3.X R3, PT, PT, R0, UR9, RZ, P0, !PT ;  /* 0x0000000900037c10 */ /* 0x000fc800087fe4ff */
[----:B-1----:R-:W3:Y:S04]  /*0130*/  LDG.E R5, desc[UR4][R4.64] ;  /* 0x0000000404057981 */ /* 0x002ee8000c1e1900 */
[----:B------:R-:W3:Y:S01]  /*0140*/  LDG.E R2, desc[UR4][R2.64] ;  /* 0x0000000402027981 */ /* 0x000ee2000c1e1900 */
[----:B--2---:R-:W-:-:S04]  /*0150*/  IADD3 R6, P0, PT, R6, UR6, RZ ;  /* 0x0000000606067c10 */ /* 0x004fc8000ff1e0ff */
[----:B------:R-:W-:Y:S01]  /*0160*/  IADD3.X R7, PT, PT, R0, UR7, RZ, P0, !PT ;  /* 0x0000000700077c10 */ /* 0x000fe200087fe4ff */
[----:B---3--:R-:W-:-:S05]  /*0170*/  IMAD R9, R2, R5, RZ ;  /* 0x0000000502097224 */ /* 0x008fca00078e02ff */
[----:B------:R-:W-:Y:S01]  /*0180*/  STG.E desc[UR4][R6.64], R9 ;  /* 0x0000000906007986 */ /* 0x000fe2000c101904 */
[----:B------:R-:W-:Y:S05]  /*0190*/  EXIT ;  /* 0x000000000000794d */ /* 0x000fea0003800000 */
.L_x_0:
[----:B------:R-:W-:-:S00]  /*01a0*/  BRA `(.L_x_0) ;  /* 0xfffffffc00fc7947 */ /* 0x000fc0000383ffff */
[----:B------:R-:W-:-:S00]  /*01b0*/  NOP ;  /* 0x0000000000007918 */ /* 0x000fc00000000000 */
        /* <DEDUP_REMOVED lines=12> */
.L_x_1:


//--------------------- .nv.shared.reserved.0     --------------------------
	.section	.nv.shared.reserved.0,"aw",@nobits
	.weak		__nv_reservedSMEM_offset_0_alias
	.size		__nv_reservedSMEM_offset_0_alias, 0, 64
	.other		__nv_reservedSMEM_offset_0_alias,@"STO_CUDA_RESERVED_SHARED STV_DEFAULT"
__nv_reservedSMEM_offset_0_alias:
	.zero		0
	.zero		64


//--------------------- .nv.constant0._Z6matmulPiS_S_m --------------------------
	.section	.nv.constant0._Z6matmulPiS_S_m,"a",@progbits
	.sectionflags	@""
	.align	4
.nv.constant0._Z6matmulPiS_S_m:
	.zero		928


//--------------------- SYMBOLS --------------------------

	.type		.nv.reservedSmem.offset0,@object
	.size		.nv.reservedSmem.offset0,0x4
